//
// Generated by NVIDIA NVVM Compiler
//
// Compiler Build ID: CL-36424714
// Cuda compilation tools, release 13.0, V13.0.88
// Based on NVVM 20.0.0
//

.version 9.0
.target sm_100
.address_size 64

	// .globl	_Z18hell0_world_hernelv
.extern .func  (.param .b32 func_retval0) vprintf
(
	.param .b64 vprintf_param_0,
	.param .b64 vprintf_param_1
)
;
.global .align 1 .b8 $str[125] = {104, 101, 108, 108, 111, 32, 119, 111, 114, 108, 100, 32, 102, 114, 111, 109, 32, 107, 101, 114, 110, 101, 108, 58, 32, 116, 104, 114, 101, 97, 100, 73, 100, 120, 46, 120, 58, 32, 37, 100, 44, 32, 116, 104, 114, 101, 97, 100, 73, 100, 120, 46, 121, 58, 32, 37, 100, 44, 32, 116, 104, 114, 101, 97, 100, 73, 100, 120, 46, 122, 58, 32, 37, 100, 44, 32, 98, 108, 111, 99, 107, 73, 100, 120, 46, 120, 58, 32, 37, 100, 44, 32, 98, 108, 111, 99, 107, 73, 100, 120, 46, 121, 58, 32, 37, 100, 44, 32, 98, 108, 111, 99, 107, 73, 100, 120, 46, 122, 58, 32, 37, 100, 32, 10};

.visible .entry _Z18hell0_world_hernelv()
{
	.local .align 8 .b8 	__local_depot0[24];
	.reg .b64 	%SP;
	.reg .b64 	%SPL;
	.reg .b32 	%r<9>;
	.reg .b64 	%rd<5>;

	mov.u64 	%SPL, __local_depot0;
	cvta.local.u64 	%SP, %SPL;
	add.u64 	%rd1, %SP, 0;
	add.u64 	%rd2, %SPL, 0;
	mov.u32 	%r1, %tid.x;
	mov.u32 	%r2, %tid.y;
	mov.u32 	%r3, %tid.z;
	mov.u32 	%r4, %ctaid.x;
	mov.u32 	%r5, %ctaid.y;
	mov.u32 	%r6, %ctaid.z;
	st.local.v2.u32 	[%rd2], {%r1, %r2};
	st.local.v2.u32 	[%rd2+8], {%r3, %r4};
	st.local.v2.u32 	[%rd2+16], {%r5, %r6};
	mov.u64 	%rd3, $str;
	cvta.global.u64 	%rd4, %rd3;
	{ // callseq 0, 0
	.param .b64 param0;
	st.param.b64 	[param0], %rd4;
	.param .b64 param1;
	st.param.b64 	[param1], %rd1;
	.param .b32 retval0;
	call.uni (retval0), 
	vprintf, 
	(
	param0, 
	param1
	);
	ld.param.b32 	%r7, [retval0];
	} // callseq 0
	ret;

}


// ===== COMPILED SASS (sm_100) =====

	.target	sm_100

	.elftype	@"ET_EXEC"


//--------------------- .note.nv.tkinfo           --------------------------
	.section	.note.nv.tkinfo,"",@"SHT_NOTE"
	.sectionflags	@"SHF_NOTE_NV_TKINFO"
	.tkinfo
        /*0018*/ 	.word	0x00000002
        /*0030*/ 	.string	""
        /*0030*/ 	.string	"ptxas"
        /*0030*/ 	.string	"Cuda compilation tools, release 13.0, V13.0.88"
        /*0030*/ 	.string	"Build cuda_13.0.r13.0/compiler.36424714_0"
        /*0030*/ 	.string	"-arch sm_100 -m 64 "



//--------------------- .note.nv.cuinfo           --------------------------
	.section	.note.nv.cuinfo,"",@"SHT_NOTE"
	.sectionflags	@"SHF_NOTE_NV_CUINFO"
        /*0018*/ 	.short	0x0002
        /*001a*/ 	.short	0x0064
        /*001c*/ 	.short	0x0082
	.zero		2


//--------------------- .nv.info                  --------------------------
	.section	.nv.info,"",@"SHT_CUDA_INFO"
	.align	4


	//----- nvinfo : EIATTR_REGCOUNT
	.align		4
        /*0000*/ 	.byte	0x04, 0x2f
        /*0002*/ 	.short	(.L_2 - .L_1)
	.align		4
.L_1:
        /*0004*/ 	.word	index@(_Z18hell0_world_hernelv)
        /*0008*/ 	.word	0x00000018


	//----- nvinfo : EIATTR_FRAME_SIZE
	.align		4
.L_2:
        /*000c*/ 	.byte	0x04, 0x11
        /*000e*/ 	.short	(.L_4 - .L_3)
	.align		4
.L_3:
        /*0010*/ 	.word	index@(_Z18hell0_world_hernelv)
        /*0014*/ 	.word	0x00000018


	//----- nvinfo : EIATTR_MIN_STACK_SIZE
	.align		4
.L_4:
        /*0018*/ 	.byte	0x04, 0x12
        /*001a*/ 	.short	(.L_6 - .L_5)
	.align		4
.L_5:
        /*001c*/ 	.word	index@(_Z18hell0_world_hernelv)
        /*0020*/ 	.word	0x00000018
.L_6:


//--------------------- .nv.compat                --------------------------
	.section	.nv.compat,"",@"SHT_CUDA_COMPAT_INFO"
	.align	4
        /*0000*/ 	.byte	0x02, 0x09, 0x00, 0x00, 0x02, 0x02, 0x01, 0x00, 0x02, 0x05, 0x05, 0x00, 0x03, 0x07, 0x01, 0x01
        /*0010*/ 	.byte	0x02, 0x03, 0x00, 0x00, 0x02, 0x06, 0x01, 0x00, 0x04, 0x0b, 0x08, 0x00, 0x09, 0x00, 0x00, 0x00
        /*0020*/ 	.byte	0x00, 0x00, 0x00, 0x00


//--------------------- .nv.info._Z18hell0_world_hernelv --------------------------
	.section	.nv.info._Z18hell0_world_hernelv,"",@"SHT_CUDA_INFO"
	.sectionflags	@""
	.align	4


	//----- nvinfo : EIATTR_CUDA_API_VERSION
	.align		4
        /*0000*/ 	.byte	0x04, 0x37
        /*0002*/ 	.short	(.L_8 - .L_7)
.L_7:
        /*0004*/ 	.word	0x00000082


	//----- nvinfo : EIATTR_SPARSE_MMA_MASK
	.align		4
.L_8:
        /*0008*/ 	.byte	0x03, 0x50
        /*000a*/ 	.short	0x0000


	//----- nvinfo : EIATTR_MAXREG_COUNT
	.align		4
        /*000c*/ 	.byte	0x03, 0x1b
        /*000e*/ 	.short	0x00ff


	//----- nvinfo : EIATTR_EXTERNS
	.align		4
        /*0010*/ 	.byte	0x04, 0x0f
        /*0012*/ 	.short	(.L_10 - .L_9)


	//   ....[0]....
	.align		4
.L_9:
        /*0014*/ 	.word	index@(vprintf)


	//----- nvinfo : EIATTR_MERCURY_ISA_VERSION
	.align		4
.L_10:
        /*0018*/ 	.byte	0x03, 0x5f
        /*001a*/ 	.short	0x0101


	//----- nvinfo : EIATTR_VRC_CTA_INIT_COUNT
	.align		4
        /*001c*/ 	.byte	0x02, 0x4a
	.zero		1
	.zero		1


	//----- nvinfo : EIATTR_SYSCALL_OFFSETS
	.align		4
        /*0020*/ 	.byte	0x04, 0x46
        /*0022*/ 	.short	(.L_12 - .L_11)


	//   ....[0]....
.L_11:
        /*0024*/ 	.word	0x00000150


	//----- nvinfo : EIATTR_EXIT_INSTR_OFFSETS
	.align		4
.L_12:
        /*0028*/ 	.byte	0x04, 0x1c
        /*002a*/ 	.short	(.L_14 - .L_13)


	//   ....[0]....
.L_13:
        /*002c*/ 	.word	0x00000160


	//----- nvinfo : EIATTR_SW_WAR
	.align		4
.L_14:
        /*0030*/ 	.byte	0x04, 0x36
        /*0032*/ 	.short	(.L_16 - .L_15)
.L_15:
        /*0034*/ 	.word	0x00000008
.L_16:


//--------------------- .nv.callgraph             --------------------------
	.section	.nv.callgraph,"",@"SHT_CUDA_CALLGRAPH"
	.align	4
	.sectionentsize	8
	.align		4
        /*0000*/ 	.word	0x00000000
	.align		4
        /*0004*/ 	.word	0xffffffff
	.align		4
        /*0008*/ 	.word	index@(_Z18hell0_world_hernelv)
	.align		4
        /*000c*/ 	.word	index@(vprintf)
	.align		4
        /*0010*/ 	.word	0x00000000
	.align		4
        /*0014*/ 	.word	0xfffffffe
	.align		4
        /*0018*/ 	.word	0x00000000
	.align		4
        /*001c*/ 	.word	0xfffffffd
	.align		4
        /*0020*/ 	.word	0x00000000
	.align		4
        /*0024*/ 	.word	0xfffffffc


//--------------------- .nv.constant4             --------------------------
	.section	.nv.constant4,"a",@progbits
	.align	8
	.align		8
.nv.constant4:
        /*0000*/ 	.dword	vprintf
	.align		8
        /*0008*/ 	.dword	$str


//--------------------- .text._Z18hell0_world_hernelv --------------------------
	.section	.text._Z18hell0_world_hernelv,"ax",@progbits
	.align	128
        .global         _Z18hell0_world_hernelv
        .type           _Z18hell0_world_hernelv,@function
        .size           _Z18hell0_world_hernelv,(.L_x_2 - _Z18hell0_world_hernelv)
        .other          _Z18hell0_world_hernelv,@"STO_CUDA_ENTRY STV_DEFAULT"
_Z18hell0_world_hernelv:
.text._Z18hell0_world_hernelv:
[----:B------:R-:W0:Y:S01]  /*0000*/  LDC R1, c[0x0][0x37c] ;  /* 0x0000df00ff017b82 */ /* 0x000e220000000800 */
[----:B------:R-:W1:Y:S01]  /*0010*/  S2R R8, SR_TID.X ;  /* 0x0000000000087919 */ /* 0x000e620000002100 */
[----:B0-----:R-:W-:Y:S01]  /*0020*/  VIADD R1, R1, 0xffffffe8 ;  /* 0xffffffe801017836 */ /* 0x001fe20000000000 */
[----:B------:R-:W-:Y:S01]  /*0030*/  MOV R0, 0x0 ;  /* 0x0000000000007802 */ /* 0x000fe20000000f00 */
[----:B------:R-:W0:Y:S01]  /*0040*/  LDCU UR4, c[0x0][0x2f8] ;  /* 0x00005f00ff0477ac */ /* 0x000e220008000800 */
[----:B------:R-:W1:Y:S03]  /*0050*/  S2R R9, SR_TID.Y ;  /* 0x0000000000097919 */ /* 0x000e660000002200 */
[----:B------:R2:W3:Y:S01]  /*0060*/  LDC.64 R2, c[0x4][R0] ;  /* 0x0100000000027b82 */ /* 0x0004e20000000a00 */
[----:B------:R-:W4:Y:S01]  /*0070*/  LDCU.64 UR6, c[0x4][0x8] ;  /* 0x01000100ff0677ac */ /* 0x000f220008000a00 */
[----:B------:R-:W5:Y:S01]  /*0080*/  S2R R10, SR_TID.Z ;  /* 0x00000000000a7919 */ /* 0x000f620000002300 */
[----:B------:R-:W2:Y:S01]  /*0090*/  LDCU UR5, c[0x0][0x2fc] ;  /* 0x00005f80ff0577ac */ /* 0x000ea20008000800 */
[----:B------:R-:W5:Y:S01]  /*00a0*/  S2R R11, SR_CTAID.X ;  /* 0x00000000000b7919 */ /* 0x000f620000002500 */
[----:B------:R-:W5:Y:S01]  /*00b0*/  S2R R12, SR_CTAID.Y ;  /* 0x00000000000c7919 */ /* 0x000f620000002600 */
[----:B------:R-:W5:Y:S01]  /*00c0*/  S2R R13, SR_CTAID.Z ;  /* 0x00000000000d7919 */ /* 0x000f620000002700 */
[----:B0-----:R-:W-:Y:S01]  /*00d0*/  IADD3 R6, P0, PT, R1, UR4, RZ ;  /* 0x0000000401067c10 */ /* 0x001fe2000ff1e0ff */
[----:B----4-:R-:W-:Y:S01]  /*00e0*/  IMAD.U32 R4, RZ, RZ, UR6 ;  /* 0x00000006ff047e24 */ /* 0x010fe2000f8e00ff */
[----:B------:R-:W-:-:S03]  /*00f0*/  MOV R5, UR7 ;  /* 0x0000000700057c02 */ /* 0x000fc60008000f00 */
[----:B--2---:R-:W-:Y:S01]  /*0100*/  IMAD.X R7, RZ, RZ, UR5, P0 ;  /* 0x00000005ff077e24 */ /* 0x004fe200080e06ff */
[----:B-1----:R0:W-:Y:S04]  /*0110*/  STL.64 [R1], R8 ;  /* 0x0000000801007387 */ /* 0x0021e80000100a00 */
[----:B-----5:R0:W-:Y:S04]  /*0120*/  STL.64 [R1+0x8], R10 ;  /* 0x0000080a01007387 */ /* 0x0201e80000100a00 */
[----:B------:R0:W-:Y:S02]  /*0130*/  STL.64 [R1+0x10], R12 ;  /* 0x0000100c01007387 */ /* 0x0001e40000100a00 */
[----:B------:R-:W-:-:S07]  /*0140*/  LEPC R20, `(.L_x_0) ;  /* 0x000000001014794e */ /* 0x000fce0000000000 */
[----:B0--3--:R-:W-:Y:S05]  /*0150*/  CALL.ABS.NOINC R2 ;  /* 0x0000000002007343 */ /* 0x009fea0003c00000 */
.L_x_0:
[----:B------:R-:W-:Y:S05]  /*0160*/  EXIT ;  /* 0x000000000000794d */ /* 0x000fea0003800000 */
.L_x_1:
[----:B------:R-:W-:-:S00]  /*0170*/  BRA `(.L_x_1) ;  /* 0xfffffffc00fc7947 */ /* 0x000fc0000383ffff */
[----:B------:R-:W-:-:S00]  /*0180*/  NOP ;  /* 0x0000000000007918 */ /* 0x000fc00000000000 */
[----:B------:R-:W-:-:S00]  /*0190*/  NOP ;  /* 0x0000000000007918 */ /* 0x000fc00000000000 */
[----:B------:R-:W-:-:S00]  /*01a0*/  NOP ;  /* 0x0000000000007918 */ /* 0x000fc00000000000 */
[----:B------:R-:W-:-:S00]  /*01b0*/  NOP ;  /* 0x0000000000007918 */ /* 0x000fc00000000000 */
[----:B------:R-:W-:-:S00]  /*01c0*/  NOP ;  /* 0x0000000000007918 */ /* 0x000fc00000000000 */
[----:B------:R-:W-:-:S00]  /*01d0*/  NOP ;  /* 0x0000000000007918 */ /* 0x000fc00000000000 */
[----:B------:R-:W-:-:S00]  /*01e0*/  NOP ;  /* 0x0000000000007918 */ /* 0x000fc00000000000 */
[----:B------:R-:W-:-:S00]  /*01f0*/  NOP ;  /* 0x0000000000007918 */ /* 0x000fc00000000000 */
.L_x_2:


//--------------------- .nv.global.init           --------------------------
	.section	.nv.global.init,"aw",@progbits
.nv.global.init:
	.type		$str,@object
	.size		$str,(.L_0 - $str)
$str:
        /*0000*/ 	.byte	0x68, 0x65, 0x6c, 0x6c, 0x6f, 0x20, 0x77, 0x6f, 0x72, 0x6c, 0x64, 0x20, 0x66, 0x72, 0x6f, 0x6d
        /*0010*/ 	.byte	0x20, 0x6b, 0x65, 0x72, 0x6e, 0x65, 0x6c, 0x3a, 0x20, 0x74, 0x68, 0x72, 0x65, 0x61, 0x64, 0x49
        /*0020*/ 	.byte	0x64, 0x78, 0x2e, 0x78, 0x3a, 0x20, 0x25, 0x64, 0x2c, 0x20, 0x74, 0x68, 0x72, 0x65, 0x61, 0x64
        /*0030*/ 	.byte	0x49, 0x64, 0x78, 0x2e, 0x79, 0x3a, 0x20, 0x25, 0x64, 0x2c, 0x20, 0x74, 0x68, 0x72, 0x65, 0x61
        /*0040*/ 	.byte	0x64, 0x49, 0x64, 0x78, 0x2e, 0x7a, 0x3a, 0x20, 0x25, 0x64, 0x2c, 0x20, 0x62, 0x6c, 0x6f, 0x63
        /*0050*/ 	.byte	0x6b, 0x49, 0x64, 0x78, 0x2e, 0x78, 0x3a, 0x20, 0x25, 0x64, 0x2c, 0x20, 0x62, 0x6c, 0x6f, 0x63
        /*0060*/ 	.byte	0x6b, 0x49, 0x64, 0x78, 0x2e, 0x79, 0x3a, 0x20, 0x25, 0x64, 0x2c, 0x20, 0x62, 0x6c, 0x6f, 0x63
        /*0070*/ 	.byte	0x6b, 0x49, 0x64, 0x78, 0x2e, 0x7a, 0x3a, 0x20, 0x25, 0x64, 0x20, 0x0a, 0x00
.L_0:


//--------------------- .nv.shared.reserved.0     --------------------------
	.section	.nv.shared.reserved.0,"aw",@nobits
	.weak		__nv_reservedSMEM_offset_0_alias
	.size		__nv_reservedSMEM_offset_0_alias, 0, 64
	.other		__nv_reservedSMEM_offset_0_alias,@"STO_CUDA_RESERVED_SHARED STV_DEFAULT"
__nv_reservedSMEM_offset_0_alias:
	.zero		0
	.zero		64


//--------------------- .nv.constant0._Z18hell0_world_hernelv --------------------------
	.section	.nv.constant0._Z18hell0_world_hernelv,"a",@progbits
	.sectionflags	@""
	.align	4
.nv.constant0._Z18hell0_world_hernelv:
	.zero		896


//--------------------- SYMBOLS --------------------------

	.type		.nv.reservedSmem.offset0,@object
	.size		.nv.reservedSmem.offset0,0x4
	.type		vprintf,@function
